//
// Generated by NVIDIA NVVM Compiler
//
// Compiler Build ID: CL-36424714
// Cuda compilation tools, release 13.0, V13.0.88
// Based on NVVM 20.0.0
//

.version 9.0
.target sm_100
.address_size 64

	// .globl	_Z9reduce_v6ILm256Ei3MaxIiEEvPT0_S3_iT1_
// _ZZ9reduce_v6ILm256Ei3MaxIiEEvPT0_S3_iT1_E4smem has been demoted

.visible .entry _Z9reduce_v6ILm256Ei3MaxIiEEvPT0_S3_iT1_(
	.param .u64 .ptr .align 1 _Z9reduce_v6ILm256Ei3MaxIiEEvPT0_S3_iT1__param_0,
	.param .u64 .ptr .align 1 _Z9reduce_v6ILm256Ei3MaxIiEEvPT0_S3_iT1__param_1,
	.param .u32 _Z9reduce_v6ILm256Ei3MaxIiEEvPT0_S3_iT1__param_2,
	.param .align 1 .b8 _Z9reduce_v6ILm256Ei3MaxIiEEvPT0_S3_iT1__param_3[1]
)
{
	.reg .pred 	%p<14>;
	.reg .b32 	%r<60>;
	.reg .b64 	%rd<18>;
	// demoted variable
	.shared .align 4 .b8 _ZZ9reduce_v6ILm256Ei3MaxIiEEvPT0_S3_iT1_E4smem[1024];
	ld.param.u64 	%rd7, [_Z9reduce_v6ILm256Ei3MaxIiEEvPT0_S3_iT1__param_0];
	ld.param.u64 	%rd8, [_Z9reduce_v6ILm256Ei3MaxIiEEvPT0_S3_iT1__param_1];
	ld.param.s32 	%rd4, [_Z9reduce_v6ILm256Ei3MaxIiEEvPT0_S3_iT1__param_2];
	cvta.to.global.u64 	%rd1, %rd8;
	mov.u32 	%r1, %tid.x;
	mov.u32 	%r2, %ctaid.x;
	mov.u32 	%r3, %ntid.x;
	mad.lo.s32 	%r27, %r2, %r3, %r1;
	cvt.u64.u32 	%rd9, %r27;
	mov.u32 	%r28, %nctaid.x;
	mul.lo.s32 	%r29, %r3, %r28;
	cvt.u64.u32 	%rd2, %r29;
	mul.wide.u32 	%rd10, %r27, 4;
	add.s64 	%rd11, %rd1, %rd10;
	ld.global.u32 	%r53, [%rd11];
	add.s64 	%rd17, %rd9, %rd2;
	setp.ge.u64 	%p1, %rd17, %rd4;
	@%p1 bra 	$L__BB0_2;
$L__BB0_1:
	shl.b64 	%rd12, %rd17, 2;
	add.s64 	%rd13, %rd1, %rd12;
	ld.global.u32 	%r30, [%rd13];
	max.s32 	%r53, %r53, %r30;
	add.s64 	%rd17, %rd17, %rd2;
	setp.lt.u64 	%p2, %rd17, %rd4;
	@%p2 bra 	$L__BB0_1;
$L__BB0_2:
	shl.b32 	%r31, %r1, 2;
	mov.u32 	%r32, _ZZ9reduce_v6ILm256Ei3MaxIiEEvPT0_S3_iT1_E4smem;
	add.s32 	%r8, %r32, %r31;
	st.shared.u32 	[%r8], %r53;
	bar.sync 	0;
	setp.gt.u32 	%p3, %r1, 127;
	@%p3 bra 	$L__BB0_4;
	ld.shared.u32 	%r33, [%r8];
	ld.shared.u32 	%r34, [%r8+512];
	max.s32 	%r35, %r33, %r34;
	st.shared.u32 	[%r8], %r35;
$L__BB0_4:
	bar.sync 	0;
	setp.gt.u32 	%p4, %r1, 63;
	@%p4 bra 	$L__BB0_6;
	ld.shared.u32 	%r36, [%r8];
	ld.shared.u32 	%r37, [%r8+256];
	max.s32 	%r38, %r36, %r37;
	st.shared.u32 	[%r8], %r38;
$L__BB0_6:
	bar.sync 	0;
	setp.gt.u32 	%p5, %r1, 31;
	@%p5 bra 	$L__BB0_29;
	setp.lt.u32 	%p6, %r3, 65;
	@%p6 bra 	$L__BB0_12;
	ld.volatile.shared.u32 	%r39, [%r8];
	ld.volatile.shared.u32 	%r40, [%r8+128];
	setp.le.s32 	%p7, %r39, %r40;
	@%p7 bra 	$L__BB0_10;
	ld.volatile.shared.u32 	%r54, [%r8];
	bra.uni 	$L__BB0_11;
$L__BB0_10:
	ld.volatile.shared.u32 	%r54, [%r8+128];
$L__BB0_11:
	st.volatile.shared.u32 	[%r8], %r54;
$L__BB0_12:
	ld.volatile.shared.u32 	%r41, [%r8];
	ld.volatile.shared.u32 	%r42, [%r8+64];
	setp.le.s32 	%p8, %r41, %r42;
	@%p8 bra 	$L__BB0_14;
	ld.volatile.shared.u32 	%r55, [%r8];
	bra.uni 	$L__BB0_15;
$L__BB0_14:
	ld.volatile.shared.u32 	%r55, [%r8+64];
$L__BB0_15:
	st.volatile.shared.u32 	[%r8], %r55;
	ld.volatile.shared.u32 	%r43, [%r8];
	ld.volatile.shared.u32 	%r44, [%r8+32];
	setp.le.s32 	%p9, %r43, %r44;
	@%p9 bra 	$L__BB0_17;
	ld.volatile.shared.u32 	%r56, [%r8];
	bra.uni 	$L__BB0_18;
$L__BB0_17:
	ld.volatile.shared.u32 	%r56, [%r8+32];
$L__BB0_18:
	st.volatile.shared.u32 	[%r8], %r56;
	ld.volatile.shared.u32 	%r45, [%r8];
	ld.volatile.shared.u32 	%r46, [%r8+16];
	setp.le.s32 	%p10, %r45, %r46;
	@%p10 bra 	$L__BB0_20;
	ld.volatile.shared.u32 	%r57, [%r8];
	bra.uni 	$L__BB0_21;
$L__BB0_20:
	ld.volatile.shared.u32 	%r57, [%r8+16];
$L__BB0_21:
	st.volatile.shared.u32 	[%r8], %r57;
	ld.volatile.shared.u32 	%r47, [%r8];
	ld.volatile.shared.u32 	%r48, [%r8+8];
	setp.le.s32 	%p11, %r47, %r48;
	@%p11 bra 	$L__BB0_23;
	ld.volatile.shared.u32 	%r58, [%r8];
	bra.uni 	$L__BB0_24;
$L__BB0_23:
	ld.volatile.shared.u32 	%r58, [%r8+8];
$L__BB0_24:
	st.volatile.shared.u32 	[%r8], %r58;
	ld.volatile.shared.u32 	%r49, [%r8];
	ld.volatile.shared.u32 	%r50, [%r8+4];
	setp.le.s32 	%p12, %r49, %r50;
	@%p12 bra 	$L__BB0_26;
	ld.volatile.shared.u32 	%r59, [%r8];
	bra.uni 	$L__BB0_27;
$L__BB0_26:
	ld.volatile.shared.u32 	%r59, [%r8+4];
$L__BB0_27:
	st.volatile.shared.u32 	[%r8], %r59;
	setp.ne.s32 	%p13, %r1, 0;
	@%p13 bra 	$L__BB0_29;
	ld.shared.u32 	%r51, [_ZZ9reduce_v6ILm256Ei3MaxIiEEvPT0_S3_iT1_E4smem];
	cvta.to.global.u64 	%rd14, %rd7;
	mul.wide.u32 	%rd15, %r2, 4;
	add.s64 	%rd16, %rd14, %rd15;
	st.global.u32 	[%rd16], %r51;
$L__BB0_29:
	ret;

}


// ===== COMPILED SASS (sm_100) =====

	.target	sm_100

	.elftype	@"ET_EXEC"


//--------------------- .note.nv.tkinfo           --------------------------
	.section	.note.nv.tkinfo,"",@"SHT_NOTE"
	.sectionflags	@"SHF_NOTE_NV_TKINFO"
	.tkinfo
        /*0018*/ 	.word	0x00000002
        /*0030*/ 	.string	""
        /*0030*/ 	.string	"ptxas"
        /*0030*/ 	.string	"Cuda compilation tools, release 13.0, V13.0.88"
        /*0030*/ 	.string	"Build cuda_13.0.r13.0/compiler.36424714_0"
        /*0030*/ 	.string	"-arch sm_100 -m 64 "



//--------------------- .note.nv.cuinfo           --------------------------
	.section	.note.nv.cuinfo,"",@"SHT_NOTE"
	.sectionflags	@"SHF_NOTE_NV_CUINFO"
        /*0018*/ 	.short	0x0002
        /*001a*/ 	.short	0x0064
        /*001c*/ 	.short	0x0082
	.zero		2


//--------------------- .nv.info                  --------------------------
	.section	.nv.info,"",@"SHT_CUDA_INFO"
	.align	4


	//----- nvinfo : EIATTR_REGCOUNT
	.align		4
        /*0000*/ 	.byte	0x04, 0x2f
        /*0002*/ 	.short	(.L_1 - .L_0)
	.align		4
.L_0:
        /*0004*/ 	.word	index@(_Z9reduce_v6ILm256Ei3MaxIiEEvPT0_S3_iT1_)
        /*0008*/ 	.word	0x0000000b


	//----- nvinfo : EIATTR_FRAME_SIZE
	.align		4
.L_1:
        /*000c*/ 	.byte	0x04, 0x11
        /*000e*/ 	.short	(.L_3 - .L_2)
	.align		4
.L_2:
        /*0010*/ 	.word	index@(_Z9reduce_v6ILm256Ei3MaxIiEEvPT0_S3_iT1_)
        /*0014*/ 	.word	0x00000000


	//----- nvinfo : EIATTR_MIN_STACK_SIZE
	.align		4
.L_3:
        /*0018*/ 	.byte	0x04, 0x12
        /*001a*/ 	.short	(.L_5 - .L_4)
	.align		4
.L_4:
        /*001c*/ 	.word	index@(_Z9reduce_v6ILm256Ei3MaxIiEEvPT0_S3_iT1_)
        /*0020*/ 	.word	0x00000000
.L_5:


//--------------------- .nv.compat                --------------------------
	.section	.nv.compat,"",@"SHT_CUDA_COMPAT_INFO"
	.align	4
        /*0000*/ 	.byte	0x02, 0x09, 0x00, 0x00, 0x02, 0x02, 0x01, 0x00, 0x02, 0x05, 0x05, 0x00, 0x03, 0x07, 0x01, 0x01
        /*0010*/ 	.byte	0x02, 0x03, 0x00, 0x00, 0x02, 0x06, 0x01, 0x00, 0x04, 0x0b, 0x08, 0x00, 0x09, 0x00, 0x00, 0x00
        /*0020*/ 	.byte	0x00, 0x00, 0x00, 0x00


//--------------------- .nv.info._Z9reduce_v6ILm256Ei3MaxIiEEvPT0_S3_iT1_ --------------------------
	.section	.nv.info._Z9reduce_v6ILm256Ei3MaxIiEEvPT0_S3_iT1_,"",@"SHT_CUDA_INFO"
	.sectionflags	@""
	.align	4


	//----- nvinfo : EIATTR_CUDA_API_VERSION
	.align		4
        /*0000*/ 	.byte	0x04, 0x37
        /*0002*/ 	.short	(.L_7 - .L_6)
.L_6:
        /*0004*/ 	.word	0x00000082


	//----- nvinfo : EIATTR_KPARAM_INFO
	.align		4
.L_7:
        /*0008*/ 	.byte	0x04, 0x17
        /*000a*/ 	.short	(.L_9 - .L_8)
.L_8:
        /*000c*/ 	.word	0x00000000
        /*0010*/ 	.short	0x0003
        /*0012*/ 	.short	0x0014
        /*0014*/ 	.byte	0x00, 0xf0, 0x05, 0x00


	//----- nvinfo : EIATTR_KPARAM_INFO
	.align		4
.L_9:
        /*0018*/ 	.byte	0x04, 0x17
        /*001a*/ 	.short	(.L_11 - .L_10)
.L_10:
        /*001c*/ 	.word	0x00000000
        /*0020*/ 	.short	0x0002
        /*0022*/ 	.short	0x0010
        /*0024*/ 	.byte	0x00, 0xf0, 0x11, 0x00


	//----- nvinfo : EIATTR_KPARAM_INFO
	.align		4
.L_11:
        /*0028*/ 	.byte	0x04, 0x17
        /*002a*/ 	.short	(.L_13 - .L_12)
.L_12:
        /*002c*/ 	.word	0x00000000
        /*0030*/ 	.short	0x0001
        /*0032*/ 	.short	0x0008
        /*0034*/ 	.byte	0x00, 0xf5, 0x21, 0x00


	//----- nvinfo : EIATTR_KPARAM_INFO
	.align		4
.L_13:
        /*0038*/ 	.byte	0x04, 0x17
        /*003a*/ 	.short	(.L_15 - .L_14)
.L_14:
        /*003c*/ 	.word	0x00000000
        /*0040*/ 	.short	0x0000
        /*0042*/ 	.short	0x0000
        /*0044*/ 	.byte	0x00, 0xf5, 0x21, 0x00


	//----- nvinfo : EIATTR_SPARSE_MMA_MASK
	.align		4
.L_15:
        /*0048*/ 	.byte	0x03, 0x50
        /*004a*/ 	.short	0x0000


	//----- nvinfo : EIATTR_MAXREG_COUNT
	.align		4
        /*004c*/ 	.byte	0x03, 0x1b
        /*004e*/ 	.short	0x00ff


	//----- nvinfo : EIATTR_NUM_BARRIERS
	.align		4
        /*0050*/ 	.byte	0x02, 0x4c
        /*0052*/ 	.byte	0x01
	.zero		1


	//----- nvinfo : EIATTR_MERCURY_ISA_VERSION
	.align		4
        /*0054*/ 	.byte	0x03, 0x5f
        /*0056*/ 	.short	0x0101


	//----- nvinfo : EIATTR_VRC_CTA_INIT_COUNT
	.align		4
        /*0058*/ 	.byte	0x02, 0x4a
	.zero		1
	.zero		1


	//----- nvinfo : EIATTR_EXIT_INSTR_OFFSETS
	.align		4
        /*005c*/ 	.byte	0x04, 0x1c
        /*005e*/ 	.short	(.L_17 - .L_16)


	//   ....[0]....
.L_16:
        /*0060*/ 	.word	0x00000320


	//   ....[1]....
        /*0064*/ 	.word	0x000005a0


	//   ....[2]....
        /*0068*/ 	.word	0x000005f0


	//----- nvinfo : EIATTR_CRS_STACK_SIZE
	.align		4
.L_17:
        /*006c*/ 	.byte	0x04, 0x1e
        /*006e*/ 	.short	(.L_19 - .L_18)
.L_18:
        /*0070*/ 	.word	0x00000000


	//----- nvinfo : EIATTR_CBANK_PARAM_SIZE
	.align		4
.L_19:
        /*0074*/ 	.byte	0x03, 0x19
        /*0076*/ 	.short	0x0015


	//----- nvinfo : EIATTR_PARAM_CBANK
	.align		4
        /*0078*/ 	.byte	0x04, 0x0a
        /*007a*/ 	.short	(.L_21 - .L_20)
	.align		4
.L_20:
        /*007c*/ 	.word	index@(.nv.constant0._Z9reduce_v6ILm256Ei3MaxIiEEvPT0_S3_iT1_)
        /*0080*/ 	.short	0x0380
        /*0082*/ 	.short	0x0015


	//----- nvinfo : EIATTR_SW_WAR
	.align		4
.L_21:
        /*0084*/ 	.byte	0x04, 0x36
        /*0086*/ 	.short	(.L_23 - .L_22)
.L_22:
        /*0088*/ 	.word	0x00000008
.L_23:


//--------------------- .nv.callgraph             --------------------------
	.section	.nv.callgraph,"",@"SHT_CUDA_CALLGRAPH"
	.align	4
	.sectionentsize	8
	.align		4
        /*0000*/ 	.word	0x00000000
	.align		4
        /*0004*/ 	.word	0xffffffff
	.align		4
        /*0008*/ 	.word	0x00000000
	.align		4
        /*000c*/ 	.word	0xfffffffe
	.align		4
        /*0010*/ 	.word	0x00000000
	.align		4
        /*0014*/ 	.word	0xfffffffd
	.align		4
        /*0018*/ 	.word	0x00000000
	.align		4
        /*001c*/ 	.word	0xfffffffc


//--------------------- .text._Z9reduce_v6ILm256Ei3MaxIiEEvPT0_S3_iT1_ --------------------------
	.section	.text._Z9reduce_v6ILm256Ei3MaxIiEEvPT0_S3_iT1_,"ax",@progbits
	.align	128
        .global         _Z9reduce_v6ILm256Ei3MaxIiEEvPT0_S3_iT1_
        .type           _Z9reduce_v6ILm256Ei3MaxIiEEvPT0_S3_iT1_,@function
        .size           _Z9reduce_v6ILm256Ei3MaxIiEEvPT0_S3_iT1_,(.L_x_5 - _Z9reduce_v6ILm256Ei3MaxIiEEvPT0_S3_iT1_)
        .other          _Z9reduce_v6ILm256Ei3MaxIiEEvPT0_S3_iT1_,@"STO_CUDA_ENTRY STV_DEFAULT"
_Z9reduce_v6ILm256Ei3MaxIiEEvPT0_S3_iT1_:
.text._Z9reduce_v6ILm256Ei3MaxIiEEvPT0_S3_iT1_:
[----:B------:R-:W-:Y:S01]  /*0000*/  LDC R1, c[0x0][0x37c] ;  /* 0x0000df00ff017b82 */ /* 0x000fe20000000800 */
[----:B------:R-:W0:Y:S07]  /*0010*/  S2R R3, SR_TID.X ;  /* 0x0000000000037919 */ /* 0x000e2e0000002100 */
[----:B------:R-:W1:Y:S01]  /*0020*/  LDC.64 R4, c[0x0][0x388] ;  /* 0x0000e200ff047b82 */ /* 0x000e620000000a00 */
[----:B------:R-:W2:Y:S01]  /*0030*/  LDCU UR7, c[0x0][0x360] ;  /* 0x00006c00ff0777ac */ /* 0x000ea20008000800 */
[----:B------:R-:W0:Y:S01]  /*0040*/  S2R R0, SR_CTAID.X ;  /* 0x0000000000007919 */ /* 0x000e220000002500 */
[----:B------:R-:W3:Y:S01]  /*0050*/  LDCU.64 UR8, c[0x0][0x358] ;  /* 0x00006b00ff0877ac */ /* 0x000ee20008000a00 */
[----:B------:R-:W2:Y:S01]  /*0060*/  LDCU UR4, c[0x0][0x370] ;  /* 0x00006e00ff0477ac */ /* 0x000ea20008000800 */
[----:B------:R-:W4:Y:S01]  /*0070*/  LDCU UR11, c[0x0][0x390] ;  /* 0x00007200ff0b77ac */ /* 0x000f220008000800 */
[----:B------:R-:W0:Y:S01]  /*0080*/  LDCU.64 UR12, c[0x0][0x388] ;  /* 0x00007100ff0c77ac */ /* 0x000e220008000a00 */
[----:B--2---:R-:W-:-:S02]  /*0090*/  UIMAD UR4, UR7, UR4, URZ ;  /* 0x00000004070472a4 */ /* 0x004fc4000f8e02ff */
[----:B----4-:R-:W-:Y:S01]  /*00a0*/  USHF.R.S32.HI UR10, URZ, 0x1f, UR11 ;  /* 0x0000001fff0a7899 */ /* 0x010fe2000801140b */
[----:B0-----:R-:W-:-:S04]  /*00b0*/  IMAD R7, R0, UR7, R3 ;  /* 0x0000000700077c24 */ /* 0x001fc8000f8e0203 */
[C---:B-1----:R-:W-:Y:S01]  /*00c0*/  IMAD.WIDE.U32 R4, R7.reuse, 0x4, R4 ;  /* 0x0000000407047825 */ /* 0x042fe200078e0004 */
[----:B------:R-:W-:-:S04]  /*00d0*/  IADD3 R6, P1, PT, R7, UR4, RZ ;  /* 0x0000000407067c10 */ /* 0x000fc8000ff3e0ff */
[----:B---3--:R0:W5:Y:S01]  /*00e0*/  LDG.E R2, desc[UR8][R4.64] ;  /* 0x0000000804027981 */ /* 0x008162000c1e1900 */
[----:B------:R-:W-:Y:S01]  /*00f0*/  IMAD.X R8, RZ, RZ, RZ, P1 ;  /* 0x000000ffff087224 */ /* 0x000fe200008e06ff */
[----:B------:R-:W-:-:S04]  /*0100*/  ISETP.GE.U32.AND P0, PT, R6, UR11, PT ;  /* 0x0000000b06007c0c */ /* 0x000fc8000bf06070 */
[----:B------:R-:W-:Y:S01]  /*0110*/  ISETP.GE.U32.AND.EX P0, PT, R8, UR10, PT, P0 ;  /* 0x0000000a08007c0c */ /* 0x000fe2000bf06100 */
[----:B------:R-:W-:-:S12]  /*0120*/  BSSY.RECONVERGENT B0, `(.L_x_0) ;  /* 0x000000c000007945 */ /* 0x000fd80003800200 */
[----:B0-----:R-:W-:Y:S05]  /*0130*/  @P0 BRA `(.L_x_1) ;  /* 0x0000000000280947 */ /* 0x001fea0003800000 */
[----:B------:R-:W-:-:S07]  /*0140*/  IMAD.MOV.U32 R7, RZ, RZ, R8 ;  /* 0x000000ffff077224 */ /* 0x000fce00078e0008 */
.L_x_2:
[----:B------:R-:W-:-:S04]  /*0150*/  LEA R4, P0, R6, UR12, 0x2 ;  /* 0x0000000c06047c11 */ /* 0x000fc8000f8010ff */
[----:B------:R-:W-:-:S06]  /*0160*/  LEA.HI.X R5, R6, UR13, R7, 0x2, P0 ;  /* 0x0000000d06057c11 */ /* 0x000fcc00080f1407 */
[----:B------:R-:W2:Y:S01]  /*0170*/  LDG.E R5, desc[UR8][R4.64] ;  /* 0x0000000804057981 */ /* 0x000ea2000c1e1900 */
[----:B------:R-:W-:-:S05]  /*0180*/  IADD3 R6, P0, PT, R6, UR4, RZ ;  /* 0x0000000406067c10 */ /* 0x000fca000ff1e0ff */
[----:B------:R-:W-:Y:S01]  /*0190*/  IMAD.X R7, RZ, RZ, R7, P0 ;  /* 0x000000ffff077224 */ /* 0x000fe200000e0607 */
[----:B------:R-:W-:-:S04]  /*01a0*/  ISETP.GE.U32.AND P0, PT, R6, UR11, PT ;  /* 0x0000000b06007c0c */ /* 0x000fc8000bf06070 */
[----:B------:R-:W-:Y:S02]  /*01b0*/  ISETP.GE.U32.AND.EX P0, PT, R7, UR10, PT, P0 ;  /* 0x0000000a07007c0c */ /* 0x000fe4000bf06100 */
[----:B--2--5:R-:W-:-:S11]  /*01c0*/  VIMNMX R2, PT, PT, R5, R2, !PT ;  /* 0x0000000205027248 */ /* 0x024fd60007fe0100 */
[----:B------:R-:W-:Y:S05]  /*01d0*/  @!P0 BRA `(.L_x_2) ;  /* 0xfffffffc00dc8947 */ /* 0x000fea000383ffff */
.L_x_1:
[----:B------:R-:W-:Y:S05]  /*01e0*/  BSYNC.RECONVERGENT B0 ;  /* 0x0000000000007941 */ /* 0x000fea0003800200 */
.L_x_0:
[----:B------:R-:W0:Y:S01]  /*01f0*/  S2UR UR6, SR_CgaCtaId ;  /* 0x00000000000679c3 */ /* 0x000e220000008800 */
[----:B------:R-:W-:Y:S01]  /*0200*/  UMOV UR5, 0x400 ;  /* 0x0000040000057882 */ /* 0x000fe20000000000 */
[C---:B------:R-:W-:Y:S02]  /*0210*/  ISETP.GT.U32.AND P1, PT, R3.reuse, 0x7f, PT ;  /* 0x0000007f0300780c */ /* 0x040fe40003f24070 */
[----:B------:R-:W-:Y:S01]  /*0220*/  ISETP.GT.U32.AND P0, PT, R3, 0x3f, PT ;  /* 0x0000003f0300780c */ /* 0x000fe20003f04070 */
[----:B0-----:R-:W-:-:S06]  /*0230*/  ULEA UR5, UR6, UR5, 0x18 ;  /* 0x0000000506057291 */ /* 0x001fcc000f8ec0ff */
[----:B------:R-:W-:-:S05]  /*0240*/  LEA R5, R3, UR5, 0x2 ;  /* 0x0000000503057c11 */ /* 0x000fca000f8e10ff */
[----:B-----5:R-:W-:Y:S01]  /*0250*/  STS [R5], R2 ;  /* 0x0000000205007388 */ /* 0x020fe20000000800 */
[----:B------:R-:W-:Y:S06]  /*0260*/  BAR.SYNC.DEFER_BLOCKING 0x0 ;  /* 0x0000000000007b1d */ /* 0x000fec0000010000 */
[----:B------:R-:W-:Y:S04]  /*0270*/  @!P1 LDS R4, [R5] ;  /* 0x0000000005049984 */ /* 0x000fe80000000800 */
[----:B------:R-:W0:Y:S02]  /*0280*/  @!P1 LDS R7, [R5+0x200] ;  /* 0x0002000005079984 */ /* 0x000e240000000800 */
[----:B0-----:R-:W-:-:S05]  /*0290*/  @!P1 VIMNMX R4, PT, PT, R4, R7, !PT ;  /* 0x0000000704049248 */ /* 0x001fca0007fe0100 */
[----:B------:R-:W-:Y:S01]  /*02a0*/  @!P1 STS [R5], R4 ;  /* 0x0000000405009388 */ /* 0x000fe20000000800 */
[----:B------:R-:W-:Y:S01]  /*02b0*/  BAR.SYNC.DEFER_BLOCKING 0x0 ;  /* 0x0000000000007b1d */ /* 0x000fe20000010000 */
[----:B------:R-:W-:-:S05]  /*02c0*/  ISETP.GT.U32.AND P1, PT, R3, 0x1f, PT ;  /* 0x0000001f0300780c */ /* 0x000fca0003f24070 */
[----:B------:R-:W-:Y:S04]  /*02d0*/  @!P0 LDS R6, [R5] ;  /* 0x0000000005068984 */ /* 0x000fe80000000800 */
[----:B------:R-:W0:Y:S02]  /*02e0*/  @!P0 LDS R7, [R5+0x100] ;  /* 0x0001000005078984 */ /* 0x000e240000000800 */
[----:B0-----:R-:W-:-:S05]  /*02f0*/  @!P0 VIMNMX R6, PT, PT, R6, R7, !PT ;  /* 0x0000000706068248 */ /* 0x001fca0007fe0100 */
[----:B------:R0:W-:Y:S01]  /*0300*/  @!P0 STS [R5], R6 ;  /* 0x0000000605008388 */ /* 0x0001e20000000800 */
[----:B------:R-:W-:Y:S06]  /*0310*/  BAR.SYNC.DEFER_BLOCKING 0x0 ;  /* 0x0000000000007b1d */ /* 0x000fec0000010000 */
[----:B------:R-:W-:Y:S05]  /*0320*/  @P1 EXIT ;  /* 0x000000000000194d */ /* 0x000fea0003800000 */
[----:B------:R-:W-:-:S09]  /*0330*/  UISETP.GE.U32.AND UP0, UPT, UR7, 0x41, UPT ;  /* 0x000000410700788c */ /* 0x000fd2000bf06070 */
[----:B------:R-:W-:Y:S05]  /*0340*/  BRA.U !UP0, `(.L_x_3) ;  /* 0x0000000108187547 */ /* 0x000fea000b800000 */
[----:B------:R-:W-:Y:S04]  /*0350*/  LDS R2, [R5] ;  /* 0x0000000005027984 */ /* 0x000fe80000000800 */
[----:B------:R-:W1:Y:S02]  /*0360*/  LDS R7, [R5+0x80] ;  /* 0x0000800005077984 */ /* 0x000e640000000800 */
[----:B-1----:R-:W-:-:S13]  /*0370*/  ISETP.GT.AND P0, PT, R2, R7, PT ;  /* 0x000000070200720c */ /* 0x002fda0003f04270 */
[----:B------:R-:W-:Y:S04]  /*0380*/  @P0 LDS R2, [R5] ;  /* 0x0000000005020984 */ /* 0x000fe80000000800 */
[----:B------:R-:W1:Y:S04]  /*0390*/  @!P0 LDS R2, [R5+0x80] ;  /* 0x0000800005028984 */ /* 0x000e680000000800 */
[----:B-1----:R1:W-:Y:S02]  /*03a0*/  STS [R5], R2 ;  /* 0x0000000205007388 */ /* 0x0023e40000000800 */
.L_x_3:
[----:B-1----:R-:W-:Y:S04]  /*03b0*/  LDS R2, [R5] ;  /* 0x0000000005027984 */ /* 0x002fe80000000800 */
[----:B------:R-:W1:Y:S02]  /*03c0*/  LDS R7, [R5+0x40] ;  /* 0x0000400005077984 */ /* 0x000e640000000800 */
[----:B-1----:R-:W-:-:S13]  /*03d0*/  ISETP.GT.AND P0, PT, R2, R7, PT ;  /* 0x000000070200720c */ /* 0x002fda0003f04270 */
[----:B------:R-:W-:Y:S04]  /*03e0*/  @P0 LDS R2, [R5] ;  /* 0x0000000005020984 */ /* 0x000fe80000000800 */
[----:B------:R-:W1:Y:S04]  /*03f0*/  @!P0 LDS R2, [R5+0x40] ;  /* 0x0000400005028984 */ /* 0x000e680000000800 */
[----:B-1----:R-:W-:Y:S04]  /*0400*/  STS [R5], R2 ;  /* 0x0000000205007388 */ /* 0x002fe80000000800 */
[----:B------:R-:W-:Y:S04]  /*0410*/  LDS R4, [R5] ;  /* 0x0000000005047984 */ /* 0x000fe80000000800 */
[----:B------:R-:W1:Y:S02]  /*0420*/  LDS R7, [R5+0x20] ;  /* 0x0000200005077984 */ /* 0x000e640000000800 */
[----:B-1----:R-:W-:-:S13]  /*0430*/  ISETP.GT.AND P0, PT, R4, R7, PT ;  /* 0x000000070400720c */ /* 0x002fda0003f04270 */
[----:B------:R-:W-:Y:S04]  /*0440*/  @P0 LDS R4, [R5] ;  /* 0x0000000005040984 */ /* 0x000fe80000000800 */
[----:B------:R-:W1:Y:S04]  /*0450*/  @!P0 LDS R4, [R5+0x20] ;  /* 0x0000200005048984 */ /* 0x000e680000000800 */
[----:B-1----:R-:W-:Y:S04]  /*0460*/  STS [R5], R4 ;  /* 0x0000000405007388 */ /* 0x002fe80000000800 */
[----:B0-----:R-:W-:Y:S04]  /*0470*/  LDS R6, [R5] ;  /* 0x0000000005067984 */ /* 0x001fe80000000800 */
[----:B------:R-:W0:Y:S02]  /*0480*/  LDS R7, [R5+0x10] ;  /* 0x0000100005077984 */ /* 0x000e240000000800 */
[----:B0-----:R-:W-:-:S13]  /*0490*/  ISETP.GT.AND P0, PT, R6, R7, PT ;  /* 0x000000070600720c */ /* 0x001fda0003f04270 */
[----:B------:R-:W-:Y:S04]  /*04a0*/  @P0 LDS R6, [R5] ;  /* 0x0000000005060984 */ /* 0x000fe80000000800 */
[----:B------:R-:W0:Y:S04]  /*04b0*/  @!P0 LDS R6, [R5+0x10] ;  /* 0x0000100005068984 */ /* 0x000e280000000800 */
[----:B0-----:R-:W-:Y:S04]  /*04c0*/  STS [R5], R6 ;  /* 0x0000000605007388 */ /* 0x001fe80000000800 */
[----:B------:R-:W-:Y:S04]  /*04d0*/  LDS R2, [R5] ;  /* 0x0000000005027984 */ /* 0x000fe80000000800 */
        /* <DEDUP_REMOVED lines=9> */
[----:B------:R-:W0:Y:S01]  /*0570*/  @!P0 LDS R4, [R5+0x4] ;  /* 0x0000040005048984 */ /* 0x000e220000000800 */
[----:B------:R-:W-:-:S03]  /*0580*/  ISETP.NE.AND P0, PT, R3, RZ, PT ;  /* 0x000000ff0300720c */ /* 0x000fc60003f05270 */
[----:B0-----:R0:W-:Y:S10]  /*0590*/  STS [R5], R4 ;  /* 0x0000000405007388 */ /* 0x0011f40000000800 */
[----:B------:R-:W-:Y:S05]  /*05a0*/  @P0 EXIT ;  /* 0x000000000000094d */ /* 0x000fea0003800000 */
[----:B0-----:R-:W0:Y:S01]  /*05b0*/  LDS R5, [UR5] ;  /* 0x00000005ff057984 */ /* 0x001e220008000800 */
[----:B------:R-:W1:Y:S02]  /*05c0*/  LDC.64 R2, c[0x0][0x380] ;  /* 0x0000e000ff027b82 */ /* 0x000e640000000a00 */
[----:B-1----:R-:W-:-:S05]  /*05d0*/  IMAD.WIDE.U32 R2, R0, 0x4, R2 ;  /* 0x0000000400027825 */ /* 0x002fca00078e0002 */
[----:B0-----:R-:W-:Y:S01]  /*05e0*/  STG.E desc[UR8][R2.64], R5 ;  /* 0x0000000502007986 */ /* 0x001fe2000c101908 */
[----:B------:R-:W-:Y:S05]  /*05f0*/  EXIT ;  /* 0x000000000000794d */ /* 0x000fea0003800000 */
.L_x_4:
[----:B------:R-:W-:-:S00]  /*0600*/  BRA `(.L_x_4) ;  /* 0xfffffffc00fc7947 */ /* 0x000fc0000383ffff */
[----:B------:R-:W-:-:S00]  /*0610*/  NOP ;  /* 0x0000000000007918 */ /* 0x000fc00000000000 */
        /* <DEDUP_REMOVED lines=14> */
.L_x_5:


//--------------------- .nv.shared._Z9reduce_v6ILm256Ei3MaxIiEEvPT0_S3_iT1_ --------------------------
	.section	.nv.shared._Z9reduce_v6ILm256Ei3MaxIiEEvPT0_S3_iT1_,"aw",@nobits
	.sectionflags	@""
	.align	4
.nv.shared._Z9reduce_v6ILm256Ei3MaxIiEEvPT0_S3_iT1_:
	.zero		2048


//--------------------- .nv.shared.reserved.0     --------------------------
	.section	.nv.shared.reserved.0,"aw",@nobits
	.weak		__nv_reservedSMEM_offset_0_alias
	.size		__nv_reservedSMEM_offset_0_alias, 0, 64
	.other		__nv_reservedSMEM_offset_0_alias,@"STO_CUDA_RESERVED_SHARED STV_DEFAULT"
__nv_reservedSMEM_offset_0_alias:
	.zero		0
	.zero		64


//--------------------- .nv.constant0._Z9reduce_v6ILm256Ei3MaxIiEEvPT0_S3_iT1_ --------------------------
	.section	.nv.constant0._Z9reduce_v6ILm256Ei3MaxIiEEvPT0_S3_iT1_,"a",@progbits
	.sectionflags	@""
	.align	4
.nv.constant0._Z9reduce_v6ILm256Ei3MaxIiEEvPT0_S3_iT1_:
	.zero		917


//--------------------- SYMBOLS --------------------------

	.type		.nv.reservedSmem.offset0,@object
	.size		.nv.reservedSmem.offset0,0x4
	.type		.nv.reservedSmem.cap,@object
	.size		.nv.reservedSmem.cap,0x4
